	.headerflags	@"EF_CUDA_TEXMODE_UNIFIED EF_CUDA_64BIT_ADDRESS EF_CUDA_ACCELERATORS EF_CUDA_SM90 EF_CUDA_VIRTUAL_SM(EF_CUDA_SM90)"
	.elftype	@"ET_EXEC"


//--------------------- .nv.info                  --------------------------
	.section	.nv.info,"",@"SHT_CUDA_INFO"
	.align	4


	//----- nvinfo : EIATTR_REGCOUNT
	.align		4
        /*0000*/ 	.byte	0x04, 0x2f
        /*0002*/ 	.short	(.L_3 - .L_2)
	.align		4
.L_2:
        /*0004*/ 	.word	index@(triton_poi_fused__native_batch_norm_legit_no_training_leaky_relu_4)
        /*0008*/ 	.word	0x00000020


	//----- nvinfo : EIATTR_MIN_STACK_SIZE
	.align		4
.L_3:
        /*000c*/ 	.byte	0x04, 0x12
        /*000e*/ 	.short	(.L_5 - .L_4)
	.align		4
.L_4:
        /*0010*/ 	.word	index@(triton_poi_fused__native_batch_norm_legit_no_training_leaky_relu_4)
        /*0014*/ 	.word	0x00000000


	//----- nvinfo : EIATTR_FRAME_SIZE
	.align		4
.L_5:
        /*0018*/ 	.byte	0x04, 0x11
        /*001a*/ 	.short	(.L_7 - .L_6)
	.align		4
.L_6:
        /*001c*/ 	.word	index@(triton_poi_fused__native_batch_norm_legit_no_training_leaky_relu_4)
        /*0020*/ 	.word	0x00000000


	//----- nvinfo : EIATTR_MIN_STACK_SIZE
	.align		4
.L_7:
        /*0024*/ 	.byte	0x04, 0x12
        /*0026*/ 	.short	(.L_9 - .L_8)
	.align		4
.L_8:
        /*0028*/ 	.word	index@(triton_poi_fused__native_batch_norm_legit_no_training_leaky_relu_4)
        /*002c*/ 	.word	0x00000000
.L_9:


//--------------------- .nv.info.triton_poi_fused__native_batch_norm_legit_no_training_leaky_relu_4 --------------------------
	.section	.nv.info.triton_poi_fused__native_batch_norm_legit_no_training_leaky_relu_4,"",@"SHT_CUDA_INFO"
	.sectionflags	@""
	.align	4


	//----- nvinfo : EIATTR_CUDA_API_VERSION
	.align		4
        /*0000*/ 	.byte	0x04, 0x37
        /*0002*/ 	.short	(.L_11 - .L_10)
.L_10:
        /*0004*/ 	.word	0x0000007c


	//----- nvinfo : EIATTR_KPARAM_INFO
	.align		4
.L_11:
        /*0008*/ 	.byte	0x04, 0x17
        /*000a*/ 	.short	(.L_13 - .L_12)
.L_12:
        /*000c*/ 	.word	0x00000000
        /*0010*/ 	.short	0x0007
        /*0012*/ 	.short	0x0034
        /*0014*/ 	.byte	0x00, 0xf0, 0x11, 0x00


	//----- nvinfo : EIATTR_KPARAM_INFO
	.align		4
.L_13:
        /*0018*/ 	.byte	0x04, 0x17
        /*001a*/ 	.short	(.L_15 - .L_14)
.L_14:
        /*001c*/ 	.word	0x00000000
        /*0020*/ 	.short	0x0006
        /*0022*/ 	.short	0x0030
        /*0024*/ 	.byte	0x00, 0xf0, 0x11, 0x00


	//----- nvinfo : EIATTR_KPARAM_INFO
	.align		4
.L_15:
        /*0028*/ 	.byte	0x04, 0x17
        /*002a*/ 	.short	(.L_17 - .L_16)
.L_16:
        /*002c*/ 	.word	0x00000000
        /*0030*/ 	.short	0x0005
        /*0032*/ 	.short	0x0028
        /*0034*/ 	.byte	0x00, 0xf4, 0x21, 0x00


	//----- nvinfo : EIATTR_KPARAM_INFO
	.align		4
.L_17:
        /*0038*/ 	.byte	0x04, 0x17
        /*003a*/ 	.short	(.L_19 - .L_18)
.L_18:
        /*003c*/ 	.word	0x00000000
        /*0040*/ 	.short	0x0004
        /*0042*/ 	.short	0x0020
        /*0044*/ 	.byte	0x00, 0xf4, 0x21, 0x00


	//----- nvinfo : EIATTR_KPARAM_INFO
	.align		4
.L_19:
        /*0048*/ 	.byte	0x04, 0x17
        /*004a*/ 	.short	(.L_21 - .L_20)
.L_20:
        /*004c*/ 	.word	0x00000000
        /*0050*/ 	.short	0x0003
        /*0052*/ 	.short	0x0018
        /*0054*/ 	.byte	0x00, 0xf4, 0x21, 0x00


	//----- nvinfo : EIATTR_KPARAM_INFO
	.align		4
.L_21:
        /*0058*/ 	.byte	0x04, 0x17
        /*005a*/ 	.short	(.L_23 - .L_22)
.L_22:
        /*005c*/ 	.word	0x00000000
        /*0060*/ 	.short	0x0002
        /*0062*/ 	.short	0x0010
        /*0064*/ 	.byte	0x00, 0xf4, 0x21, 0x00


	//----- nvinfo : EIATTR_KPARAM_INFO
	.align		4
.L_23:
        /*0068*/ 	.byte	0x04, 0x17
        /*006a*/ 	.short	(.L_25 - .L_24)
.L_24:
        /*006c*/ 	.word	0x00000000
        /*0070*/ 	.short	0x0001
        /*0072*/ 	.short	0x0008
        /*0074*/ 	.byte	0x00, 0xf4, 0x21, 0x00


	//----- nvinfo : EIATTR_KPARAM_INFO
	.align		4
.L_25:
        /*0078*/ 	.byte	0x04, 0x17
        /*007a*/ 	.short	(.L_27 - .L_26)
.L_26:
        /*007c*/ 	.word	0x00000000
        /*0080*/ 	.short	0x0000
        /*0082*/ 	.short	0x0000
        /*0084*/ 	.byte	0x00, 0xf4, 0x21, 0x00


	//----- nvinfo : EIATTR_SPARSE_MMA_MASK
	.align		4
.L_27:
        /*0088*/ 	.byte	0x03, 0x50
        /*008a*/ 	.short	0x0000


	//----- nvinfo : EIATTR_MAXREG_COUNT
	.align		4
        /*008c*/ 	.byte	0x03, 0x1b
        /*008e*/ 	.short	0x00ff


	//----- nvinfo : EIATTR_EXIT_INSTR_OFFSETS
	.align		4
        /*0090*/ 	.byte	0x04, 0x1c
        /*0092*/ 	.short	(.L_29 - .L_28)


	//   ....[0]....
.L_28:
        /*0094*/ 	.word	0x00000890


	//   ....[1]....
        /*0098*/ 	.word	0x00000950


	//----- nvinfo : EIATTR_REQNTID
	.align		4
.L_29:
        /*009c*/ 	.byte	0x04, 0x10
        /*009e*/ 	.short	(.L_31 - .L_30)
.L_30:
        /*00a0*/ 	.word	0x00000080
        /*00a4*/ 	.word	0x00000001
        /*00a8*/ 	.word	0x00000001


	//----- nvinfo : EIATTR_CBANK_PARAM_SIZE
	.align		4
.L_31:
        /*00ac*/ 	.byte	0x03, 0x19
        /*00ae*/ 	.short	0x0038


	//----- nvinfo : EIATTR_PARAM_CBANK
	.align		4
        /*00b0*/ 	.byte	0x04, 0x0a
        /*00b2*/ 	.short	(.L_33 - .L_32)
	.align		4
.L_32:
        /*00b4*/ 	.word	index@(.nv.constant0.triton_poi_fused__native_batch_norm_legit_no_training_leaky_relu_4)
        /*00b8*/ 	.short	0x0210
        /*00ba*/ 	.short	0x0038


	//----- nvinfo : EIATTR_SW_WAR
	.align		4
.L_33:
        /*00bc*/ 	.byte	0x04, 0x36
        /*00be*/ 	.short	(.L_35 - .L_34)
.L_34:
        /*00c0*/ 	.word	0x00000008
.L_35:


//--------------------- .nv.callgraph             --------------------------
	.section	.nv.callgraph,"",@"SHT_CUDA_CALLGRAPH"
	.align	4
	.sectionentsize	8
	.align		4
        /*0000*/ 	.word	0x00000000
	.align		4
        /*0004*/ 	.word	0xffffffff
	.align		4
        /*0008*/ 	.word	0x00000000
	.align		4
        /*000c*/ 	.word	0xfffffffe
	.align		4
        /*0010*/ 	.word	0x00000000
	.align		4
        /*0014*/ 	.word	0xfffffffd
	.align		4
        /*0018*/ 	.word	0x00000000
	.align		4
        /*001c*/ 	.word	0xfffffffc


//--------------------- .nv.constant4             --------------------------
	.section	.nv.constant4,"a",@progbits
	.align	8
	.align		8
.nv.constant4:
        /*0000*/ 	.dword	_$_str
	.align		8
        /*0008*/ 	.dword	_$_str_$_2


//--------------------- .text.triton_poi_fused__native_batch_norm_legit_no_training_leaky_relu_4 --------------------------
	.section	.text.triton_poi_fused__native_batch_norm_legit_no_training_leaky_relu_4,"ax",@progbits
	.sectionflags	@"SHF_BARRIERS=1"
	.align	128
        .global         triton_poi_fused__native_batch_norm_legit_no_training_leaky_relu_4
        .type           triton_poi_fused__native_batch_norm_legit_no_training_leaky_relu_4,@function
        .size           triton_poi_fused__native_batch_norm_legit_no_training_leaky_relu_4,(.L_x_1 - triton_poi_fused__native_batch_norm_legit_no_training_leaky_relu_4)
        .other          triton_poi_fused__native_batch_norm_legit_no_training_leaky_relu_4,@"STO_CUDA_ENTRY STV_DEFAULT"
triton_poi_fused__native_batch_norm_legit_no_training_leaky_relu_4:
.text.triton_poi_fused__native_batch_norm_legit_no_training_leaky_relu_4:
[----:B------:R-:W0:Y:S01]  /*0000*/  LDC R1, c[0x0][0x28] ;  /* 0x00000a00ff017b82 */ /* 0x000e220000000800 */
[----:B------:R-:W1:Y:S07]  /*0010*/  S2R R17, SR_CTAID.X ;  /* 0x0000000000117919 */ /* 0x000e6e0000002500 */
[----:B------:R-:W2:Y:S01]  /*0020*/  LDC.64 R10, c[0x0][0x220] ;  /* 0x00008800ff0a7b82 */ /* 0x000ea20000000a00 */
[----:B------:R-:W-:Y:S01]  /*0030*/  CS2R R22, SRZ ;  /* 0x0000000000167805 */ /* 0x000fe2000001ff00 */
[----:B------:R-:W-:Y:S01]  /*0040*/  ULDC.64 UR6, c[0x0][0x208] ;  /* 0x0000820000067ab9 */ /* 0x000fe20000000a00 */
[----:B------:R-:W3:Y:S01]  /*0050*/  S2R R20, SR_CTAID.Y ;  /* 0x0000000000147919 */ /* 0x000ee20000002600 */
[----:B------:R-:W4:Y:S04]  /*0060*/  S2R R21, SR_TID.X ;  /* 0x0000000000157919 */ /* 0x000f280000002100 */
[----:B------:R-:W5:Y:S08]  /*0070*/  LDC.64 R2, c[0x0][0x210] ;  /* 0x00008400ff027b82 */ /* 0x000f700000000a00 */
[----:B------:R-:W5:Y:S08]  /*0080*/  LDC.64 R8, c[0x0][0x218] ;  /* 0x00008600ff087b82 */ /* 0x000f700000000a00 */
[----:B------:R-:W5:Y:S01]  /*0090*/  LDC.64 R6, c[0x0][0x228] ;  /* 0x00008a00ff067b82 */ /* 0x000f620000000a00 */
[C---:B-1----:R-:W-:Y:S01]  /*00a0*/  ISETP.GE.AND P0, PT, R17.reuse, 0x40, PT ;  /* 0x000000401100780c */ /* 0x042fe20003f06270 */
[----:B--2---:R-:W-:-:S12]  /*00b0*/  IMAD.WIDE R10, R17, 0x4, R10 ;  /* 0x00000004110a7825 */ /* 0x004fd800078e020a */
[----:B------:R1:W2:Y:S01]  /*00c0*/  @!P0 LDG.E.EL R23, desc[UR6][R10.64] ;  /* 0x000000060a178981 */ /* 0x0002a2000c2e1900 */
[----:B---3--:R-:W-:Y:S01]  /*00d0*/  SHF.L.U32 R0, R20, 0xa, RZ ;  /* 0x0000000a14007819 */ /* 0x008fe200000006ff */
[----:B------:R-:W-:-:S03]  /*00e0*/  HFMA2.MMA R16, -RZ, RZ, 0, 0 ;  /* 0x00000000ff107435 */ /* 0x000fc600000001ff */
[----:B----4-:R-:W-:-:S04]  /*00f0*/  LOP3.LUT R4, R0, 0x7f, R21, 0xf8, !PT ;  /* 0x0000007f00047812 */ /* 0x010fc800078ef815 */
[----:B------:R-:W-:Y:S02]  /*0100*/  LEA R25, R4, R17, 0x6 ;  /* 0x0000001104197211 */ /* 0x000fe400078e30ff */
[----:B------:R-:W3:Y:S02]  /*0110*/  LDC.64 R4, c[0x0][0x230] ;  /* 0x00008c00ff047b82 */ /* 0x000ee40000000a00 */
[----:B------:R-:W-:Y:S02]  /*0120*/  IADD3 R27, R25, 0x2000, RZ ;  /* 0x00002000191b7810 */ /* 0x000fe40007ffe0ff */
[----:B------:R-:W-:Y:S02]  /*0130*/  IADD3 R13, R25, 0x4000, RZ ;  /* 0x00004000190d7810 */ /* 0x000fe40007ffe0ff */
[----:B------:R-:W-:Y:S02]  /*0140*/  IADD3 R15, R25, 0x6000, RZ ;  /* 0x00006000190f7810 */ /* 0x000fe40007ffe0ff */
[----:B------:R-:W-:-:S02]  /*0150*/  CS2R R18, SRZ ;  /* 0x0000000000127805 */ /* 0x000fc4000001ff00 */
[----:B------:R-:W-:Y:S01]  /*0160*/  MOV R24, RZ ;  /* 0x000000ff00187202 */ /* 0x000fe20000000f00 */
[----:B-----5:R-:W-:-:S04]  /*0170*/  IMAD.WIDE R26, R27, 0x4, R2 ;  /* 0x000000041b1a7825 */ /* 0x020fc800078e0202 */
[----:B0-----:R-:W-:Y:S01]  /*0180*/  IMAD.WIDE R8, R17, 0x4, R8 ;  /* 0x0000000411087825 */ /* 0x001fe200078e0208 */
[----:B------:R0:W4:Y:S03]  /*0190*/  @!P0 LDG.E.EL R16, desc[UR6][R26.64] ;  /* 0x000000061a108981 */ /* 0x000126000c2e1900 */
[--C-:B-1----:R-:W-:Y:S01]  /*01a0*/  IMAD.WIDE R10, R25, 0x4, R2.reuse ;  /* 0x00000004190a7825 */ /* 0x102fe200078e0202 */
[----:B------:R-:W5:Y:S03]  /*01b0*/  @!P0 LDG.E.EL R19, desc[UR6][R8.64] ;  /* 0x0000000608138981 */ /* 0x000f66000c2e1900 */
[--C-:B------:R-:W-:Y:S01]  /*01c0*/  IMAD.WIDE R12, R13, 0x4, R2.reuse ;  /* 0x000000040d0c7825 */ /* 0x100fe200078e0202 */
[----:B------:R1:W5:Y:S03]  /*01d0*/  @!P0 LDG.E.EL R18, desc[UR6][R10.64] ;  /* 0x000000060a128981 */ /* 0x000366000c2e1900 */
[----:B------:R-:W-:Y:S01]  /*01e0*/  IMAD.WIDE R14, R15, 0x4, R2 ;  /* 0x000000040f0e7825 */ /* 0x000fe200078e0202 */
[----:B------:R1:W4:Y:S01]  /*01f0*/  @!P0 LDG.E.EL R24, desc[UR6][R12.64] ;  /* 0x000000060c188981 */ /* 0x000322000c2e1900 */
[----:B0-----:R-:W-:-:S03]  /*0200*/  CS2R R26, SRZ ;  /* 0x00000000001a7805 */ /* 0x001fc6000001ff00 */
[----:B------:R0:W4:Y:S01]  /*0210*/  @!P0 LDG.E.EL R22, desc[UR6][R14.64] ;  /* 0x000000060e168981 */ /* 0x000122000c2e1900 */
[----:B------:R-:W-:-:S04]  /*0220*/  IMAD.WIDE R6, R17, 0x4, R6 ;  /* 0x0000000411067825 */ /* 0x000fc800078e0206 */
[----:B---3--:R-:W-:Y:S01]  /*0230*/  IMAD.WIDE R4, R17, 0x4, R4 ;  /* 0x0000000411047825 */ /* 0x008fe200078e0204 */
[----:B------:R3:W4:Y:S04]  /*0240*/  @!P0 LDG.E.EL R26, desc[UR6][R6.64] ;  /* 0x00000006061a8981 */ /* 0x000728000c2e1900 */
[----:B------:R3:W4:Y:S01]  /*0250*/  @!P0 LDG.E.EL R27, desc[UR6][R4.64] ;  /* 0x00000006041b8981 */ /* 0x000722000c2e1900 */
[----:B-1----:R-:W-:Y:S02]  /*0260*/  IADD3 R11, R25, 0x8000, RZ ;  /* 0x00008000190b7810 */ /* 0x002fe40007ffe0ff */
[----:B------:R-:W-:Y:S01]  /*0270*/  IADD3 R13, R25, 0xa000, RZ ;  /* 0x0000a000190d7810 */ /* 0x000fe20007ffe0ff */
[----:B------:R-:W-:Y:S01]  /*0280*/  HFMA2.MMA R28, -RZ, RZ, 0, 0 ;  /* 0x00000000ff1c7435 */ /* 0x000fe200000001ff */
[----:B0-----:R-:W-:Y:S01]  /*0290*/  IADD3 R15, R25, 0xe000, RZ ;  /* 0x0000e000190f7810 */ /* 0x001fe20007ffe0ff */
[----:B------:R-:W-:Y:S01]  /*02a0*/  IMAD.WIDE R8, R11, 0x4, R2 ;  /* 0x000000040b087825 */ /* 0x000fe200078e0202 */
[----:B------:R-:W-:-:S02]  /*02b0*/  IADD3 R25, R25, 0xc000, RZ ;  /* 0x0000c00019197810 */ /* 0x000fc40007ffe0ff */
[----:B------:R-:W-:Y:S01]  /*02c0*/  MOV R14, RZ ;  /* 0x000000ff000e7202 */ /* 0x000fe20000000f00 */
[----:B------:R-:W-:Y:S01]  /*02d0*/  IMAD.WIDE R10, R13, 0x4, R2 ;  /* 0x000000040d0a7825 */ /* 0x000fe200078e0202 */
[----:B------:R-:W-:-:S03]  /*02e0*/  CS2R R12, SRZ ;  /* 0x00000000000c7805 */ /* 0x000fc6000001ff00 */
[--C-:B---3--:R-:W-:Y:S01]  /*02f0*/  IMAD.WIDE R6, R15, 0x4, R2.reuse ;  /* 0x000000040f067825 */ /* 0x108fe200078e0202 */
[----:B------:R-:W3:Y:S03]  /*0300*/  @!P0 LDG.E.EL R28, desc[UR6][R8.64] ;  /* 0x00000006081c8981 */ /* 0x000ee6000c2e1900 */
[----:B------:R-:W-:Y:S01]  /*0310*/  IMAD.WIDE R2, R25, 0x4, R2 ;  /* 0x0000000419027825 */ /* 0x000fe200078e0202 */
[----:B------:R-:W3:Y:S04]  /*0320*/  @!P0 LDG.E.EL R12, desc[UR6][R10.64] ;  /* 0x000000060a0c8981 */ /* 0x000ee8000c2e1900 */
[----:B------:R-:W3:Y:S04]  /*0330*/  @!P0 LDG.E.EL R14, desc[UR6][R6.64] ;  /* 0x00000006060e8981 */ /* 0x000ee8000c2e1900 */
[----:B------:R5:W3:Y:S01]  /*0340*/  @!P0 LDG.E.EL R13, desc[UR6][R2.64] ;  /* 0x00000006020d8981 */ /* 0x000ae2000c2e1900 */
[----:B------:R-:W-:Y:S01]  /*0350*/  HFMA2.MMA R5, -RZ, RZ, 1.625, 0 ;  /* 0x3e800000ff057435 */ /* 0x000fe200000001ff */
[----:B------:R-:W0:Y:S01]  /*0360*/  S2UR UR5, SR_CgaCtaId ;  /* 0x00000000000579c3 */ /* 0x000e220000008800 */
[----:B------:R-:W-:-:S02]  /*0370*/  UMOV UR4, 0x400 ;  /* 0x0000040000047882 */ /* 0x000fc40000000000 */
[----:B0-----:R-:W-:Y:S01]  /*0380*/  UPRMT UR4, UR5, 0x654, UR4 ;  /* 0x0000065405047896 */ /* 0x001fe20008000004 */
[----:B--2---:R-:W-:-:S04]  /*0390*/  FADD R23, R23, 9.9999997473787516356e-06 ;  /* 0x3727c5ac17177421 */ /* 0x004fc80000000000 */
[----:B------:R-:W0:Y:S02]  /*03a0*/  MUFU.SQRT R4, R23 ;  /* 0x0000001700047308 */ /* 0x000e240000002000 */
[C---:B0-----:R-:W-:Y:S02]  /*03b0*/  FSETP.GT.AND P1, PT, R4.reuse, 8.50705917302346158658e+37, PT ;  /* 0x7e8000000400780b */ /* 0x041fe40003f24000 */
[----:B------:R-:W-:-:S11]  /*03c0*/  FSETP.GEU.AND P2, PT, R4, 1.175494350822287508e-38, PT ;  /* 0x008000000400780b */ /* 0x000fd60003f4e000 */
[----:B------:R-:W-:-:S04]  /*03d0*/  @P1 FMUL R4, R4, 0.25 ;  /* 0x3e80000004041820 */ /* 0x000fc80000400000 */
[----:B------:R-:W-:-:S06]  /*03e0*/  @!P2 FMUL R4, R4, 16777216 ;  /* 0x4b8000000404a820 */ /* 0x000fcc0000400000 */
[----:B------:R-:W0:Y:S01]  /*03f0*/  MUFU.RCP R4, R4 ;  /* 0x0000000400047308 */ /* 0x000e220000001000 */
[----:B------:R-:W-:-:S05]  /*0400*/  FSEL R5, R5, 1, P1 ;  /* 0x3f80000005057808 */ /* 0x000fca0000800000 */
[----:B------:R-:W-:Y:S01]  /*0410*/  @!P2 FMUL R5, R5, 16777216 ;  /* 0x4b8000000505a820 */ /* 0x000fe20000400000 */
[C---:B-----5:R-:W-:Y:S01]  /*0420*/  FADD R3, -R19.reuse, R18 ;  /* 0x0000001213037221 */ /* 0x060fe20000000100 */
[C---:B----4-:R-:W-:Y:S01]  /*0430*/  FADD R9, -R19.reuse, R22 ;  /* 0x0000001613097221 */ /* 0x050fe20000000100 */
[C---:B------:R-:W-:Y:S01]  /*0440*/  FADD R7, -R19.reuse, R24 ;  /* 0x0000001813077221 */ /* 0x040fe20000000100 */
[----:B0-----:R-:W-:Y:S01]  /*0450*/  FMUL R2, R4, R5 ;  /* 0x0000000504027220 */ /* 0x001fe20000400000 */
[----:B------:R-:W-:-:S03]  /*0460*/  FADD R5, -R19, R16 ;  /* 0x0000001013057221 */ /* 0x000fc60000000100 */
[C---:B------:R-:W-:Y:S01]  /*0470*/  FMUL R10, R2.reuse, R3 ;  /* 0x00000003020a7220 */ /* 0x040fe20000400000 */
[C---:B------:R-:W-:Y:S01]  /*0480*/  FMUL R8, R2.reuse, R5 ;  /* 0x0000000502087220 */ /* 0x040fe20000400000 */
[C---:B------:R-:W-:Y:S01]  /*0490*/  FMUL R4, R2.reuse, R9 ;  /* 0x0000000902047220 */ /* 0x040fe20000400000 */
[----:B------:R-:W-:Y:S01]  /*04a0*/  FMUL R6, R2, R7 ;  /* 0x0000000702067220 */ /* 0x000fe20000400000 */
[-CC-:B------:R-:W-:Y:S01]  /*04b0*/  FFMA R5, R10, R26.reuse, R27.reuse ;  /* 0x0000001a0a057223 */ /* 0x180fe2000000001b */
[-CC-:B------:R-:W-:Y:S01]  /*04c0*/  FFMA R23, R8, R26.reuse, R27.reuse ;  /* 0x0000001a08177223 */ /* 0x180fe2000000001b */
[-CC-:B------:R-:W-:Y:S01]  /*04d0*/  FFMA R29, R4, R26.reuse, R27.reuse ;  /* 0x0000001a041d7223 */ /* 0x180fe2000000001b */
[----:B------:R-:W-:Y:S02]  /*04e0*/  FFMA R25, R6, R26, R27 ;  /* 0x0000001a06197223 */ /* 0x000fe4000000001b */
[----:B------:R-:W-:Y:S02]  /*04f0*/  FSETP.GT.AND P4, PT, R5, RZ, PT ;  /* 0x000000ff0500720b */ /* 0x000fe40003f84000 */
[----:B------:R-:W-:-:S02]  /*0500*/  FSETP.GT.AND P3, PT, R23, RZ, PT ;  /* 0x000000ff1700720b */ /* 0x000fc40003f64000 */
[----:B------:R-:W-:Y:S02]  /*0510*/  FSETP.GT.AND P2, PT, R25, RZ, PT ;  /* 0x000000ff1900720b */ /* 0x000fe40003f44000 */
[----:B------:R-:W-:Y:S02]  /*0520*/  FSETP.GT.AND P1, PT, R29, RZ, PT ;  /* 0x000000ff1d00720b */ /* 0x000fe40003f24000 */
[----:B------:R-:W-:-:S04]  /*0530*/  LOP3.LUT R8, R21, 0x7f, RZ, 0xc0, !PT ;  /* 0x0000007f15087812 */ /* 0x000fc800078ec0ff */
[----:B------:R-:W-:Y:S01]  /*0540*/  LEA R8, R8, UR4, 0x2 ;  /* 0x0000000408087c11 */ /* 0x000fe2000f8e10ff */
[----:B------:R-:W-:Y:S02]  /*0550*/  @!P4 FMUL R5, R5, 0.20000000298023223877 ;  /* 0x3e4ccccd0505c820 */ /* 0x000fe40000400000 */
[----:B------:R-:W-:Y:S02]  /*0560*/  @!P3 FMUL R23, R23, 0.20000000298023223877 ;  /* 0x3e4ccccd1717b820 */ /* 0x000fe40000400000 */
[----:B------:R-:W-:Y:S02]  /*0570*/  @!P2 FMUL R25, R25, 0.20000000298023223877 ;  /* 0x3e4ccccd1919a820 */ /* 0x000fe40000400000 */
[----:B------:R-:W-:Y:S01]  /*0580*/  @!P1 FMUL R29, R29, 0.20000000298023223877 ;  /* 0x3e4ccccd1d1d9820 */ /* 0x000fe20000400000 */
[----:B------:R-:W-:Y:S04]  /*0590*/  STS [R8], R5 ;  /* 0x0000000508007388 */ /* 0x000fe80000000800 */
[----:B------:R-:W-:Y:S04]  /*05a0*/  STS [R8+0x200], R23 ;  /* 0x0002001708007388 */ /* 0x000fe80000000800 */
[----:B------:R-:W-:Y:S04]  /*05b0*/  STS [R8+0x400], R25 ;  /* 0x0004001908007388 */ /* 0x000fe80000000800 */
[----:B------:R-:W-:Y:S01]  /*05c0*/  STS [R8+0x600], R29 ;  /* 0x0006001d08007388 */ /* 0x000fe20000000800 */
[----:B------:R-:W-:Y:S01]  /*05d0*/  SHF.L.U32 R9, R21, 0x2, RZ ;  /* 0x0000000215097819 */ /* 0x000fe200000006ff */
[C---:B---3--:R-:W-:Y:S01]  /*05e0*/  FADD R3, -R19.reuse, R28 ;  /* 0x0000001c13037221 */ /* 0x048fe20000000100 */
[----:B------:R-:W-:-:S02]  /*05f0*/  FADD R15, -R19, R12 ;  /* 0x0000000c130f7221 */ /* 0x000fc40000000100 */
[----:B------:R-:W-:Y:S01]  /*0600*/  LOP3.LUT R9, R9, 0x1fc, RZ, 0xc0, !PT ;  /* 0x000001fc09097812 */ /* 0x000fe200078ec0ff */
[C---:B------:R-:W-:Y:S01]  /*0610*/  FADD R21, -R19.reuse, R14 ;  /* 0x0000000e13157221 */ /* 0x040fe20000000100 */
[----:B------:R-:W-:Y:S01]  /*0620*/  FADD R19, -R19, R13 ;  /* 0x0000000d13137221 */ /* 0x000fe20000000100 */
[----:B------:R-:W-:Y:S02]  /*0630*/  SHF.R.S32.HI R10, RZ, 0x15, R20 ;  /* 0x00000015ff0a7819 */ /* 0x000fe40000011414 */
[----:B------:R-:W-:Y:S01]  /*0640*/  LEA R11, R9, UR4, 0x2 ;  /* 0x00000004090b7c11 */ /* 0x000fe2000f8e10ff */
[----:B------:R-:W-:Y:S01]  /*0650*/  BAR.SYNC.DEFER_BLOCKING 0x0 ;  /* 0x0000000000007b1d */ /* 0x000fe20000010000 */
[C---:B------:R-:W-:Y:S01]  /*0660*/  FMUL R14, R2.reuse, R21 ;  /* 0x00000015020e7220 */ /* 0x040fe20000400000 */
[C---:B------:R-:W-:Y:S01]  /*0670*/  FMUL R20, R2.reuse, R3 ;  /* 0x0000000302147220 */ /* 0x040fe20000400000 */
[C---:B------:R-:W-:Y:S01]  /*0680*/  FMUL R18, R2.reuse, R15 ;  /* 0x0000000f02127220 */ /* 0x040fe20000400000 */
[----:B------:R-:W-:Y:S01]  /*0690*/  FMUL R16, R2, R19 ;  /* 0x0000001302107220 */ /* 0x000fe20000400000 */
[-CC-:B------:R-:W-:Y:S01]  /*06a0*/  FFMA R21, R14, R26.reuse, R27.reuse ;  /* 0x0000001a0e157223 */ /* 0x180fe2000000001b */
[-CC-:B------:R-:W-:Y:S01]  /*06b0*/  FFMA R19, R20, R26.reuse, R27.reuse ;  /* 0x0000001a14137223 */ /* 0x180fe2000000001b */
[-CC-:B------:R-:W-:Y:S01]  /*06c0*/  FFMA R15, R18, R26.reuse, R27.reuse ;  /* 0x0000001a120f7223 */ /* 0x180fe2000000001b */
[----:B------:R-:W-:Y:S01]  /*06d0*/  FFMA R27, R16, R26, R27 ;  /* 0x0000001a101b7223 */ /* 0x000fe2000000001b */
[----:B------:R-:W-:Y:S01]  /*06e0*/  SGXT R10, R10, 0x1 ;  /* 0x000000010a0a781a */ /* 0x000fe20000000200 */
[----:B------:R-:W0:Y:S01]  /*06f0*/  LDC.64 R2, c[0x0][0x238] ;  /* 0x00008e00ff027b82 */ /* 0x000e220000000a00 */
[----:B------:R-:W-:-:S02]  /*0700*/  FSETP.GT.AND P4, PT, R19, RZ, PT ;  /* 0x000000ff1300720b */ /* 0x000fc40003f84000 */
[----:B------:R-:W-:Y:S02]  /*0710*/  FSETP.GT.AND P1, PT, R21, RZ, PT ;  /* 0x000000ff1500720b */ /* 0x000fe40003f24000 */
[----:B------:R-:W-:Y:S02]  /*0720*/  FSETP.GT.AND P3, PT, R15, RZ, PT ;  /* 0x000000ff0f00720b */ /* 0x000fe40003f64000 */
[----:B------:R-:W-:Y:S01]  /*0730*/  FSETP.GT.AND P2, PT, R27, RZ, PT ;  /* 0x000000ff1b00720b */ /* 0x000fe20003f44000 */
[----:B------:R-:W1:Y:S01]  /*0740*/  LDS.128 R4, [R11] ;  /* 0x000000000b047984 */ /* 0x000e620000000c00 */
[----:B------:R-:W-:-:S05]  /*0750*/  LOP3.LUT R13, R9, R0, RZ, 0xfc, !PT ;  /* 0x00000000090d7212 */ /* 0x000fca00078efcff */
[----:B------:R-:W-:Y:S01]  /*0760*/  @!P4 FMUL R19, R19, 0.20000000298023223877 ;  /* 0x3e4ccccd1313c820 */ /* 0x000fe20000400000 */
[----:B------:R-:W-:Y:S01]  /*0770*/  BAR.SYNC.DEFER_BLOCKING 0x0 ;  /* 0x0000000000007b1d */ /* 0x000fe20000010000 */
[----:B------:R-:W-:Y:S02]  /*0780*/  @!P1 FMUL R21, R21, 0.20000000298023223877 ;  /* 0x3e4ccccd15159820 */ /* 0x000fe40000400000 */
[----:B------:R-:W-:Y:S02]  /*0790*/  @!P3 FMUL R15, R15, 0.20000000298023223877 ;  /* 0x3e4ccccd0f0fb820 */ /* 0x000fe40000400000 */
[----:B------:R-:W-:Y:S01]  /*07a0*/  @!P2 FMUL R27, R27, 0.20000000298023223877 ;  /* 0x3e4ccccd1b1ba820 */ /* 0x000fe20000400000 */
[----:B------:R-:W-:-:S04]  /*07b0*/  LEA.HI R12, R10, R13, RZ, 0xa ;  /* 0x0000000d0a0c7211 */ /* 0x000fc800078f50ff */
[C---:B------:R-:W-:Y:S02]  /*07c0*/  LOP3.LUT R14, R12.reuse, 0xfffffc00, RZ, 0xc0, !PT ;  /* 0xfffffc000c0e7812 */ /* 0x040fe400078ec0ff */
[----:B------:R-:W-:Y:S02]  /*07d0*/  SHF.L.U32 R12, R12, 0x6, RZ ;  /* 0x000000060c0c7819 */ /* 0x000fe400000006ff */
[----:B------:R-:W-:Y:S01]  /*07e0*/  IADD3 R14, R13, -R14, RZ ;  /* 0x8000000e0d0e7210 */ /* 0x000fe20007ffe0ff */
[----:B------:R2:W-:Y:S04]  /*07f0*/  STS [R8], R19 ;  /* 0x0000001308007388 */ /* 0x0005e80000000800 */
[----:B------:R2:W-:Y:S04]  /*0800*/  STS [R8+0x200], R15 ;  /* 0x0002000f08007388 */ /* 0x0005e80000000800 */
[----:B------:R2:W-:Y:S04]  /*0810*/  STS [R8+0x400], R27 ;  /* 0x0004001b08007388 */ /* 0x0005e80000000800 */
[----:B------:R2:W-:Y:S01]  /*0820*/  STS [R8+0x600], R21 ;  /* 0x0006001508007388 */ /* 0x0005e20000000800 */
[----:B------:R-:W-:-:S02]  /*0830*/  LOP3.LUT R13, R12, 0xffff0000, RZ, 0xc0, !PT ;  /* 0xffff00000c0d7812 */ /* 0x000fc400078ec0ff */
[----:B------:R-:W-:-:S04]  /*0840*/  LEA R14, R17, R14, 0xa ;  /* 0x0000000e110e7211 */ /* 0x000fc800078e50ff */
[----:B------:R-:W-:-:S05]  /*0850*/  IADD3 R13, R14, R13, RZ ;  /* 0x0000000d0e0d7210 */ /* 0x000fca0007ffe0ff */
[----:B0-----:R-:W-:Y:S01]  /*0860*/  IMAD.WIDE R12, R13, 0x4, R2 ;  /* 0x000000040d0c7825 */ /* 0x001fe200078e0202 */
[----:B------:R-:W-:Y:S06]  /*0870*/  BAR.SYNC.DEFER_BLOCKING 0x0 ;  /* 0x0000000000007b1d */ /* 0x000fec0000010000 */
[----:B-1----:R2:W-:Y:S01]  /*0880*/  @!P0 STG.E.128 desc[UR6][R12.64], R4 ;  /* 0x000000040c008986 */ /* 0x0025e2000c101d06 */
[----:B------:R-:W-:Y:S05]  /*0890*/  @P0 EXIT ;  /* 0x000000000000094d */ /* 0x000fea0003800000 */
[----:B--2---:R-:W0:Y:S01]  /*08a0*/  LDS.128 R4, [R11] ;  /* 0x000000000b047984 */ /* 0x004e220000000c00 */
[----:B------:R-:W-:-:S04]  /*08b0*/  LOP3.LUT R9, R9, 0x200, R0, 0xfe, !PT ;  /* 0x0000020009097812 */ /* 0x000fc800078efe00 */
[----:B------:R-:W-:-:S04]  /*08c0*/  LEA.HI R10, R10, R9, RZ, 0xa ;  /* 0x000000090a0a7211 */ /* 0x000fc800078f50ff */
[C---:B------:R-:W-:Y:S02]  /*08d0*/  LOP3.LUT R0, R10.reuse, 0xfffffc00, RZ, 0xc0, !PT ;  /* 0xfffffc000a007812 */ /* 0x040fe400078ec0ff */
[----:B------:R-:W-:Y:S02]  /*08e0*/  SHF.L.U32 R10, R10, 0x6, RZ ;  /* 0x000000060a0a7819 */ /* 0x000fe400000006ff */
[----:B------:R-:W-:Y:S02]  /*08f0*/  IADD3 R0, R9, -R0, RZ ;  /* 0x8000000009007210 */ /* 0x000fe40007ffe0ff */
[----:B------:R-:W-:Y:S02]  /*0900*/  LOP3.LUT R9, R10, 0xffff0000, RZ, 0xc0, !PT ;  /* 0xffff00000a097812 */ /* 0x000fe400078ec0ff */
[----:B------:R-:W-:-:S04]  /*0910*/  LEA R0, R17, R0, 0xa ;  /* 0x0000000011007211 */ /* 0x000fc800078e50ff */
[----:B------:R-:W-:-:S05]  /*0920*/  IADD3 R9, R0, R9, RZ ;  /* 0x0000000900097210 */ /* 0x000fca0007ffe0ff */
[----:B------:R-:W-:-:S05]  /*0930*/  IMAD.WIDE R2, R9, 0x4, R2 ;  /* 0x0000000409027825 */ /* 0x000fca00078e0202 */
[----:B0-----:R-:W-:Y:S01]  /*0940*/  STG.E.128 desc[UR6][R2.64], R4 ;  /* 0x0000000402007986 */ /* 0x001fe2000c101d06 */
[----:B------:R-:W-:Y:S05]  /*0950*/  EXIT ;  /* 0x000000000000794d */ /* 0x000fea0003800000 */
.L_x_0:
[----:B------:R-:W-:-:S00]  /*0960*/  BRA `(.L_x_0) ;  /* 0xfffffffc00fc7947 */ /* 0x000fc0000383ffff */
[----:B------:R-:W-:-:S00]  /*0970*/  NOP ;  /* 0x0000000000007918 */ /* 0x000fc00000000000 */
        /* <DEDUP_REMOVED lines=8> */
.L_x_1:


//--------------------- .nv.global.init           --------------------------
	.section	.nv.global.init,"aw",@progbits
.nv.global.init:
	.type		_$_str,@object
	.size		_$_str,(_$_str_$_2 - _$_str)
_$_str:
        /*0000*/ 	.byte	0x5f, 0x5f, 0x43, 0x55, 0x44, 0x41, 0x5f, 0x46, 0x54, 0x5a, 0x00
	.type		_$_str_$_2,@object
	.size		_$_str_$_2,(.L_1 - _$_str_$_2)
_$_str_$_2:
        /*000b*/ 	.byte	0x5f, 0x5f, 0x43, 0x55, 0x44, 0x41, 0x5f, 0x50, 0x52, 0x45, 0x43, 0x5f, 0x53, 0x51, 0x52, 0x54
        /*001b*/ 	.byte	0x00
.L_1:


//--------------------- .nv.shared.triton_poi_fused__native_batch_norm_legit_no_training_leaky_relu_4 --------------------------
	.section	.nv.shared.triton_poi_fused__native_batch_norm_legit_no_training_leaky_relu_4,"aw",@nobits
	.sectionflags	@""
	.align	16
	.zero		1024


//--------------------- .nv.constant0.triton_poi_fused__native_batch_norm_legit_no_training_leaky_relu_4 --------------------------
	.section	.nv.constant0.triton_poi_fused__native_batch_norm_legit_no_training_leaky_relu_4,"a",@progbits
	.sectionflags	@""
	.align	4
.nv.constant0.triton_poi_fused__native_batch_norm_legit_no_training_leaky_relu_4:
	.zero		584
